//
// Generated by NVIDIA NVVM Compiler
//
// Compiler Build ID: CL-36424714
// Cuda compilation tools, release 13.0, V13.0.88
// Based on NVVM 20.0.0
//

.version 9.0
.target sm_100
.address_size 64

	// .globl	map_2kernel
// _ZZ13reduce_kernelE5cache has been demoted

.visible .entry map_2kernel(
	.param .u64 .ptr .align 1 map_2kernel_param_0,
	.param .u64 .ptr .align 1 map_2kernel_param_1,
	.param .u64 .ptr .align 1 map_2kernel_param_2,
	.param .u32 map_2kernel_param_3
)
{
	.reg .pred 	%p<2>;
	.reg .b32 	%r<6>;
	.reg .b32 	%f<4>;
	.reg .b64 	%rd<11>;

	ld.param.u64 	%rd1, [map_2kernel_param_0];
	ld.param.u64 	%rd2, [map_2kernel_param_1];
	ld.param.u64 	%rd3, [map_2kernel_param_2];
	ld.param.u32 	%r2, [map_2kernel_param_3];
	mov.u32 	%r3, %ctaid.x;
	mov.u32 	%r4, %ntid.x;
	mov.u32 	%r5, %tid.x;
	mad.lo.s32 	%r1, %r3, %r4, %r5;
	setp.ge.s32 	%p1, %r1, %r2;
	@%p1 bra 	$L__BB0_2;
	cvta.to.global.u64 	%rd4, %rd1;
	cvta.to.global.u64 	%rd5, %rd2;
	cvta.to.global.u64 	%rd6, %rd3;
	mul.wide.s32 	%rd7, %r1, 4;
	add.s64 	%rd8, %rd4, %rd7;
	ld.global.f32 	%f1, [%rd8];
	add.s64 	%rd9, %rd5, %rd7;
	ld.global.f32 	%f2, [%rd9];
	mul.f32 	%f3, %f1, %f2;
	add.s64 	%rd10, %rd6, %rd7;
	st.global.f32 	[%rd10], %f3;
$L__BB0_2:
	ret;

}
	// .globl	reduce_kernel
.visible .entry reduce_kernel(
	.param .u64 .ptr .align 1 reduce_kernel_param_0,
	.param .f32 reduce_kernel_param_1,
	.param .u64 .ptr .align 1 reduce_kernel_param_2,
	.param .u32 reduce_kernel_param_3
)
{
	.reg .pred 	%p<8>;
	.reg .b32 	%r<22>;
	.reg .b32 	%f<15>;
	.reg .b64 	%rd<7>;
	// demoted variable
	.shared .align 4 .b8 _ZZ13reduce_kernelE5cache[1024];
	ld.param.u64 	%rd3, [reduce_kernel_param_0];
	ld.param.f32 	%f14, [reduce_kernel_param_1];
	ld.param.u64 	%rd4, [reduce_kernel_param_2];
	ld.param.u32 	%r10, [reduce_kernel_param_3];
	mov.u32 	%r1, %tid.x;
	mov.u32 	%r11, %ctaid.x;
	mov.u32 	%r21, %ntid.x;
	mad.lo.s32 	%r20, %r11, %r21, %r1;
	setp.ge.s32 	%p1, %r20, %r10;
	@%p1 bra 	$L__BB1_3;
	mov.u32 	%r12, %nctaid.x;
	mul.lo.s32 	%r4, %r21, %r12;
	cvta.to.global.u64 	%rd1, %rd3;
$L__BB1_2:
	mul.wide.s32 	%rd5, %r20, 4;
	add.s64 	%rd6, %rd1, %rd5;
	ld.global.f32 	%f6, [%rd6];
	add.f32 	%f14, %f14, %f6;
	add.s32 	%r20, %r20, %r4;
	setp.lt.s32 	%p2, %r20, %r10;
	@%p2 bra 	$L__BB1_2;
$L__BB1_3:
	shl.b32 	%r13, %r1, 2;
	mov.u32 	%r14, _ZZ13reduce_kernelE5cache;
	add.s32 	%r7, %r14, %r13;
	st.shared.f32 	[%r7], %f14;
	bar.sync 	0;
	setp.lt.u32 	%p3, %r21, 2;
	@%p3 bra 	$L__BB1_7;
$L__BB1_4:
	shr.u32 	%r9, %r21, 1;
	setp.ge.u32 	%p4, %r1, %r9;
	@%p4 bra 	$L__BB1_6;
	shl.b32 	%r15, %r9, 2;
	add.s32 	%r16, %r7, %r15;
	ld.shared.f32 	%f7, [%r16];
	ld.shared.f32 	%f8, [%r7];
	add.f32 	%f9, %f7, %f8;
	st.shared.f32 	[%r7], %f9;
$L__BB1_6:
	bar.sync 	0;
	setp.gt.u32 	%p5, %r21, 3;
	mov.u32 	%r21, %r9;
	@%p5 bra 	$L__BB1_4;
$L__BB1_7:
	setp.ne.s32 	%p6, %r1, 0;
	@%p6 bra 	$L__BB1_10;
	cvta.to.global.u64 	%rd2, %rd4;
	ld.shared.f32 	%f4, [_ZZ13reduce_kernelE5cache];
$L__BB1_9:
	ld.global.f32 	%f10, [%rd2];
	add.f32 	%f11, %f10, %f4;
	mov.b32 	%r17, %f10;
	mov.b32 	%r18, %f11;
	atom.relaxed.global.cas.b32 	%r19, [%rd2], %r17, %r18;
	mov.b32 	%f12, %r19;
	setp.neu.f32 	%p7, %f10, %f12;
	@%p7 bra 	$L__BB1_9;
$L__BB1_10:
	ret;

}


// ===== COMPILED SASS (sm_100) =====

	.target	sm_100

	.elftype	@"ET_EXEC"


//--------------------- .note.nv.tkinfo           --------------------------
	.section	.note.nv.tkinfo,"",@"SHT_NOTE"
	.sectionflags	@"SHF_NOTE_NV_TKINFO"
	.tkinfo
        /*0018*/ 	.word	0x00000002
        /*0030*/ 	.string	""
        /*0030*/ 	.string	"ptxas"
        /*0030*/ 	.string	"Cuda compilation tools, release 13.0, V13.0.88"
        /*0030*/ 	.string	"Build cuda_13.0.r13.0/compiler.36424714_0"
        /*0030*/ 	.string	"-arch sm_100 -m 64 "



//--------------------- .note.nv.cuinfo           --------------------------
	.section	.note.nv.cuinfo,"",@"SHT_NOTE"
	.sectionflags	@"SHF_NOTE_NV_CUINFO"
        /*0018*/ 	.short	0x0002
        /*001a*/ 	.short	0x0064
        /*001c*/ 	.short	0x0082
	.zero		2


//--------------------- .nv.info                  --------------------------
	.section	.nv.info,"",@"SHT_CUDA_INFO"
	.align	4


	//----- nvinfo : EIATTR_REGCOUNT
	.align		4
        /*0000*/ 	.byte	0x04, 0x2f
        /*0002*/ 	.short	(.L_1 - .L_0)
	.align		4
.L_0:
        /*0004*/ 	.word	index@(map_2kernel)
        /*0008*/ 	.word	0x0000000c


	//----- nvinfo : EIATTR_FRAME_SIZE
	.align		4
.L_1:
        /*000c*/ 	.byte	0x04, 0x11
        /*000e*/ 	.short	(.L_3 - .L_2)
	.align		4
.L_2:
        /*0010*/ 	.word	index@(map_2kernel)
        /*0014*/ 	.word	0x00000000


	//----- nvinfo : EIATTR_REGCOUNT
	.align		4
.L_3:
        /*0018*/ 	.byte	0x04, 0x2f
        /*001a*/ 	.short	(.L_5 - .L_4)
	.align		4
.L_4:
        /*001c*/ 	.word	index@(reduce_kernel)
        /*0020*/ 	.word	0x0000000c


	//----- nvinfo : EIATTR_FRAME_SIZE
	.align		4
.L_5:
        /*0024*/ 	.byte	0x04, 0x11
        /*0026*/ 	.short	(.L_7 - .L_6)
	.align		4
.L_6:
        /*0028*/ 	.word	index@(reduce_kernel)
        /*002c*/ 	.word	0x00000000


	//----- nvinfo : EIATTR_MIN_STACK_SIZE
	.align		4
.L_7:
        /*0030*/ 	.byte	0x04, 0x12
        /*0032*/ 	.short	(.L_9 - .L_8)
	.align		4
.L_8:
        /*0034*/ 	.word	index@(reduce_kernel)
        /*0038*/ 	.word	0x00000000


	//----- nvinfo : EIATTR_MIN_STACK_SIZE
	.align		4
.L_9:
        /*003c*/ 	.byte	0x04, 0x12
        /*003e*/ 	.short	(.L_11 - .L_10)
	.align		4
.L_10:
        /*0040*/ 	.word	index@(map_2kernel)
        /*0044*/ 	.word	0x00000000
.L_11:


//--------------------- .nv.compat                --------------------------
	.section	.nv.compat,"",@"SHT_CUDA_COMPAT_INFO"
	.align	4
        /*0000*/ 	.byte	0x02, 0x09, 0x00, 0x00, 0x02, 0x02, 0x01, 0x00, 0x02, 0x05, 0x05, 0x00, 0x03, 0x07, 0x01, 0x01
        /*0010*/ 	.byte	0x02, 0x03, 0x00, 0x00, 0x02, 0x06, 0x01, 0x00, 0x04, 0x0b, 0x08, 0x00, 0x09, 0x00, 0x00, 0x00
        /*0020*/ 	.byte	0x00, 0x00, 0x00, 0x00


//--------------------- .nv.info.reduce_kernel    --------------------------
	.section	.nv.info.reduce_kernel,"",@"SHT_CUDA_INFO"
	.sectionflags	@""
	.align	4


	//----- nvinfo : EIATTR_CUDA_API_VERSION
	.align		4
        /*0000*/ 	.byte	0x04, 0x37
        /*0002*/ 	.short	(.L_13 - .L_12)
.L_12:
        /*0004*/ 	.word	0x00000082


	//----- nvinfo : EIATTR_KPARAM_INFO
	.align		4
.L_13:
        /*0008*/ 	.byte	0x04, 0x17
        /*000a*/ 	.short	(.L_15 - .L_14)
.L_14:
        /*000c*/ 	.word	0x00000000
        /*0010*/ 	.short	0x0003
        /*0012*/ 	.short	0x0018
        /*0014*/ 	.byte	0x00, 0xf0, 0x11, 0x00


	//----- nvinfo : EIATTR_KPARAM_INFO
	.align		4
.L_15:
        /*0018*/ 	.byte	0x04, 0x17
        /*001a*/ 	.short	(.L_17 - .L_16)
.L_16:
        /*001c*/ 	.word	0x00000000
        /*0020*/ 	.short	0x0002
        /*0022*/ 	.short	0x0010
        /*0024*/ 	.byte	0x00, 0xf5, 0x21, 0x00


	//----- nvinfo : EIATTR_KPARAM_INFO
	.align		4
.L_17:
        /*0028*/ 	.byte	0x04, 0x17
        /*002a*/ 	.short	(.L_19 - .L_18)
.L_18:
        /*002c*/ 	.word	0x00000000
        /*0030*/ 	.short	0x0001
        /*0032*/ 	.short	0x0008
        /*0034*/ 	.byte	0x00, 0xf0, 0x11, 0x00


	//----- nvinfo : EIATTR_KPARAM_INFO
	.align		4
.L_19:
        /*0038*/ 	.byte	0x04, 0x17
        /*003a*/ 	.short	(.L_21 - .L_20)
.L_20:
        /*003c*/ 	.word	0x00000000
        /*0040*/ 	.short	0x0000
        /*0042*/ 	.short	0x0000
        /*0044*/ 	.byte	0x00, 0xf5, 0x21, 0x00


	//----- nvinfo : EIATTR_SPARSE_MMA_MASK
	.align		4
.L_21:
        /*0048*/ 	.byte	0x03, 0x50
        /*004a*/ 	.short	0x0000


	//----- nvinfo : EIATTR_MAXREG_COUNT
	.align		4
        /*004c*/ 	.byte	0x03, 0x1b
        /*004e*/ 	.short	0x00ff


	//----- nvinfo : EIATTR_NUM_BARRIERS
	.align		4
        /*0050*/ 	.byte	0x02, 0x4c
        /*0052*/ 	.byte	0x01
	.zero		1


	//----- nvinfo : EIATTR_MERCURY_ISA_VERSION
	.align		4
        /*0054*/ 	.byte	0x03, 0x5f
        /*0056*/ 	.short	0x0101


	//----- nvinfo : EIATTR_VRC_CTA_INIT_COUNT
	.align		4
        /*0058*/ 	.byte	0x02, 0x4a
	.zero		1
	.zero		1


	//----- nvinfo : EIATTR_EXIT_INSTR_OFFSETS
	.align		4
        /*005c*/ 	.byte	0x04, 0x1c
        /*005e*/ 	.short	(.L_23 - .L_22)


	//   ....[0]....
.L_22:
        /*0060*/ 	.word	0x000002a0


	//   ....[1]....
        /*0064*/ 	.word	0x00000360


	//----- nvinfo : EIATTR_CRS_STACK_SIZE
	.align		4
.L_23:
        /*0068*/ 	.byte	0x04, 0x1e
        /*006a*/ 	.short	(.L_25 - .L_24)
.L_24:
        /*006c*/ 	.word	0x00000000


	//----- nvinfo : EIATTR_CBANK_PARAM_SIZE
	.align		4
.L_25:
        /*0070*/ 	.byte	0x03, 0x19
        /*0072*/ 	.short	0x001c


	//----- nvinfo : EIATTR_PARAM_CBANK
	.align		4
        /*0074*/ 	.byte	0x04, 0x0a
        /*0076*/ 	.short	(.L_27 - .L_26)
	.align		4
.L_26:
        /*0078*/ 	.word	index@(.nv.constant0.reduce_kernel)
        /*007c*/ 	.short	0x0380
        /*007e*/ 	.short	0x001c


	//----- nvinfo : EIATTR_SW_WAR
	.align		4
.L_27:
        /*0080*/ 	.byte	0x04, 0x36
        /*0082*/ 	.short	(.L_29 - .L_28)
.L_28:
        /*0084*/ 	.word	0x00000008
.L_29:


//--------------------- .nv.info.map_2kernel      --------------------------
	.section	.nv.info.map_2kernel,"",@"SHT_CUDA_INFO"
	.sectionflags	@""
	.align	4


	//----- nvinfo : EIATTR_CUDA_API_VERSION
	.align		4
        /*0000*/ 	.byte	0x04, 0x37
        /*0002*/ 	.short	(.L_31 - .L_30)
.L_30:
        /*0004*/ 	.word	0x00000082


	//----- nvinfo : EIATTR_KPARAM_INFO
	.align		4
.L_31:
        /*0008*/ 	.byte	0x04, 0x17
        /*000a*/ 	.short	(.L_33 - .L_32)
.L_32:
        /*000c*/ 	.word	0x00000000
        /*0010*/ 	.short	0x0003
        /*0012*/ 	.short	0x0018
        /*0014*/ 	.byte	0x00, 0xf0, 0x11, 0x00


	//----- nvinfo : EIATTR_KPARAM_INFO
	.align		4
.L_33:
        /*0018*/ 	.byte	0x04, 0x17
        /*001a*/ 	.short	(.L_35 - .L_34)
.L_34:
        /*001c*/ 	.word	0x00000000
        /*0020*/ 	.short	0x0002
        /*0022*/ 	.short	0x0010
        /*0024*/ 	.byte	0x00, 0xf5, 0x21, 0x00


	//----- nvinfo : EIATTR_KPARAM_INFO
	.align		4
.L_35:
        /*0028*/ 	.byte	0x04, 0x17
        /*002a*/ 	.short	(.L_37 - .L_36)
.L_36:
        /*002c*/ 	.word	0x00000000
        /*0030*/ 	.short	0x0001
        /*0032*/ 	.short	0x0008
        /*0034*/ 	.byte	0x00, 0xf5, 0x21, 0x00


	//----- nvinfo : EIATTR_KPARAM_INFO
	.align		4
.L_37:
        /*0038*/ 	.byte	0x04, 0x17
        /*003a*/ 	.short	(.L_39 - .L_38)
.L_38:
        /*003c*/ 	.word	0x00000000
        /*0040*/ 	.short	0x0000
        /*0042*/ 	.short	0x0000
        /*0044*/ 	.byte	0x00, 0xf5, 0x21, 0x00


	//----- nvinfo : EIATTR_SPARSE_MMA_MASK
	.align		4
.L_39:
        /*0048*/ 	.byte	0x03, 0x50
        /*004a*/ 	.short	0x0000


	//----- nvinfo : EIATTR_MAXREG_COUNT
	.align		4
        /*004c*/ 	.byte	0x03, 0x1b
        /*004e*/ 	.short	0x00ff


	//----- nvinfo : EIATTR_MERCURY_ISA_VERSION
	.align		4
        /*0050*/ 	.byte	0x03, 0x5f
        /*0052*/ 	.short	0x0101


	//----- nvinfo : EIATTR_VRC_CTA_INIT_COUNT
	.align		4
        /*0054*/ 	.byte	0x02, 0x4a
	.zero		1
	.zero		1


	//----- nvinfo : EIATTR_EXIT_INSTR_OFFSETS
	.align		4
        /*0058*/ 	.byte	0x04, 0x1c
        /*005a*/ 	.short	(.L_41 - .L_40)


	//   ....[0]....
.L_40:
        /*005c*/ 	.word	0x00000070


	//   ....[1]....
        /*0060*/ 	.word	0x00000130


	//----- nvinfo : EIATTR_CBANK_PARAM_SIZE
	.align		4
.L_41:
        /*0064*/ 	.byte	0x03, 0x19
        /*0066*/ 	.short	0x001c


	//----- nvinfo : EIATTR_PARAM_CBANK
	.align		4
        /*0068*/ 	.byte	0x04, 0x0a
        /*006a*/ 	.short	(.L_43 - .L_42)
	.align		4
.L_42:
        /*006c*/ 	.word	index@(.nv.constant0.map_2kernel)
        /*0070*/ 	.short	0x0380
        /*0072*/ 	.short	0x001c


	//----- nvinfo : EIATTR_SW_WAR
	.align		4
.L_43:
        /*0074*/ 	.byte	0x04, 0x36
        /*0076*/ 	.short	(.L_45 - .L_44)
.L_44:
        /*0078*/ 	.word	0x00000008
.L_45:


//--------------------- .nv.callgraph             --------------------------
	.section	.nv.callgraph,"",@"SHT_CUDA_CALLGRAPH"
	.align	4
	.sectionentsize	8
	.align		4
        /*0000*/ 	.word	0x00000000
	.align		4
        /*0004*/ 	.word	0xffffffff
	.align		4
        /*0008*/ 	.word	0x00000000
	.align		4
        /*000c*/ 	.word	0xfffffffe
	.align		4
        /*0010*/ 	.word	0x00000000
	.align		4
        /*0014*/ 	.word	0xfffffffd
	.align		4
        /*0018*/ 	.word	0x00000000
	.align		4
        /*001c*/ 	.word	0xfffffffc


//--------------------- .text.reduce_kernel       --------------------------
	.section	.text.reduce_kernel,"ax",@progbits
	.align	128
        .global         reduce_kernel
        .type           reduce_kernel,@function
        .size           reduce_kernel,(.L_x_8 - reduce_kernel)
        .other          reduce_kernel,@"STO_CUDA_ENTRY STV_DEFAULT"
reduce_kernel:
.text.reduce_kernel:
[----:B------:R-:W-:Y:S01]  /*0000*/  LDC R1, c[0x0][0x37c] ;  /* 0x0000df00ff017b82 */ /* 0x000fe20000000800 */
[----:B------:R-:W0:Y:S07]  /*0010*/  S2R R8, SR_TID.X ;  /* 0x0000000000087919 */ /* 0x000e2e0000002100 */
[----:B------:R-:W0:Y:S01]  /*0020*/  S2UR UR4, SR_CTAID.X ;  /* 0x00000000000479c3 */ /* 0x000e220000002500 */
[----:B------:R-:W1:Y:S01]  /*0030*/  LDCU UR5, c[0x0][0x398] ;  /* 0x00007300ff0577ac */ /* 0x000e620008000800 */
[----:B------:R-:W-:Y:S01]  /*0040*/  BSSY.RECONVERGENT B0, `(.L_x_0) ;  /* 0x0000011000007945 */ /* 0x000fe20003800200 */
[----:B------:R-:W2:Y:S05]  /*0050*/  LDCU UR8, c[0x0][0x388] ;  /* 0x00007100ff0877ac */ /* 0x000eaa0008000800 */
[----:B------:R-:W0:Y:S01]  /*0060*/  LDC R7, c[0x0][0x360] ;  /* 0x0000d800ff077b82 */ /* 0x000e220000000800 */
[----:B------:R-:W3:Y:S01]  /*0070*/  LDCU.64 UR6, c[0x0][0x358] ;  /* 0x00006b00ff0677ac */ /* 0x000ee20008000a00 */
[----:B--2---:R-:W-:-:S02]  /*0080*/  IMAD.U32 R6, RZ, RZ, UR8 ;  /* 0x00000008ff067e24 */ /* 0x004fc4000f8e00ff */
[----:B0-----:R-:W-:-:S05]  /*0090*/  IMAD R0, R7, UR4, R8 ;  /* 0x0000000407007c24 */ /* 0x001fca000f8e0208 */
[----:B-1----:R-:W-:-:S13]  /*00a0*/  ISETP.GE.AND P0, PT, R0, UR5, PT ;  /* 0x0000000500007c0c */ /* 0x002fda000bf06270 */
[----:B---3--:R-:W-:Y:S05]  /*00b0*/  @P0 BRA `(.L_x_1) ;  /* 0x0000000000240947 */ /* 0x008fea0003800000 */
[----:B------:R-:W0:Y:S01]  /*00c0*/  LDC.64 R4, c[0x0][0x380] ;  /* 0x0000e000ff047b82 */ /* 0x000e220000000a00 */
[----:B------:R-:W1:Y:S02]  /*00d0*/  LDCU UR4, c[0x0][0x370] ;  /* 0x00006e00ff0477ac */ /* 0x000e640008000800 */
[----:B-1----:R-:W-:-:S07]  /*00e0*/  IMAD R9, R7, UR4, RZ ;  /* 0x0000000407097c24 */ /* 0x002fce000f8e02ff */
.L_x_2:
[----:B0-----:R-:W-:-:S06]  /*00f0*/  IMAD.WIDE R2, R0, 0x4, R4 ;  /* 0x0000000400027825 */ /* 0x001fcc00078e0204 */
[----:B------:R-:W2:Y:S01]  /*0100*/  LDG.E R3, desc[UR6][R2.64] ;  /* 0x0000000602037981 */ /* 0x000ea2000c1e1900 */
[----:B------:R-:W-:-:S05]  /*0110*/  IMAD.IADD R0, R9, 0x1, R0 ;  /* 0x0000000109007824 */ /* 0x000fca00078e0200 */
[----:B------:R-:W-:Y:S01]  /*0120*/  ISETP.GE.AND P0, PT, R0, UR5, PT ;  /* 0x0000000500007c0c */ /* 0x000fe2000bf06270 */
[----:B--2---:R-:W-:-:S12]  /*0130*/  FADD R6, R3, R6 ;  /* 0x0000000603067221 */ /* 0x004fd80000000000 */
[----:B------:R-:W-:Y:S05]  /*0140*/  @!P0 BRA `(.L_x_2) ;  /* 0xfffffffc00e88947 */ /* 0x000fea000383ffff */
.L_x_1:
[----:B------:R-:W-:Y:S05]  /*0150*/  BSYNC.RECONVERGENT B0 ;  /* 0x0000000000007941 */ /* 0x000fea0003800200 */
.L_x_0:
[----:B------:R-:W0:Y:S01]  /*0160*/  S2UR UR5, SR_CgaCtaId ;  /* 0x00000000000579c3 */ /* 0x000e220000008800 */
[----:B------:R-:W-:Y:S01]  /*0170*/  UMOV UR4, 0x400 ;  /* 0x0000040000047882 */ /* 0x000fe20000000000 */
[----:B------:R-:W-:Y:S02]  /*0180*/  ISETP.GE.U32.AND P1, PT, R7, 0x2, PT ;  /* 0x000000020700780c */ /* 0x000fe40003f26070 */
[----:B------:R-:W-:Y:S01]  /*0190*/  ISETP.NE.AND P0, PT, R8, RZ, PT ;  /* 0x000000ff0800720c */ /* 0x000fe20003f05270 */
[----:B0-----:R-:W-:-:S06]  /*01a0*/  ULEA UR4, UR5, UR4, 0x18 ;  /* 0x0000000405047291 */ /* 0x001fcc000f8ec0ff */
[----:B------:R-:W-:-:S05]  /*01b0*/  LEA R3, R8, UR4, 0x2 ;  /* 0x0000000408037c11 */ /* 0x000fca000f8e10ff */
[----:B------:R0:W-:Y:S01]  /*01c0*/  STS [R3], R6 ;  /* 0x0000000603007388 */ /* 0x0001e20000000800 */
[----:B------:R-:W-:Y:S06]  /*01d0*/  BAR.SYNC.DEFER_BLOCKING 0x0 ;  /* 0x0000000000007b1d */ /* 0x000fec0000010000 */
[----:B------:R-:W-:Y:S05]  /*01e0*/  @!P1 BRA `(.L_x_3) ;  /* 0x00000000002c9947 */ /* 0x000fea0003800000 */
.L_x_4:
[----:B------:R-:W-:-:S04]  /*01f0*/  SHF.R.U32.HI R4, RZ, 0x1, R7 ;  /* 0x00000001ff047819 */ /* 0x000fc80000011607 */
[----:B------:R-:W-:-:S13]  /*0200*/  ISETP.GE.U32.AND P1, PT, R8, R4, PT ;  /* 0x000000040800720c */ /* 0x000fda0003f26070 */
[----:B------:R-:W-:Y:S01]  /*0210*/  @!P1 LEA R0, R4, R3, 0x2 ;  /* 0x0000000304009211 */ /* 0x000fe200078e10ff */
[----:B------:R-:W-:Y:S05]  /*0220*/  @!P1 LDS R5, [R3] ;  /* 0x0000000003059984 */ /* 0x000fea0000000800 */
[----:B------:R-:W1:Y:S02]  /*0230*/  @!P1 LDS R0, [R0] ;  /* 0x0000000000009984 */ /* 0x000e640000000800 */
[----:B-1----:R-:W-:-:S05]  /*0240*/  @!P1 FADD R2, R0, R5 ;  /* 0x0000000500029221 */ /* 0x002fca0000000000 */
[----:B------:R1:W-:Y:S01]  /*0250*/  @!P1 STS [R3], R2 ;  /* 0x0000000203009388 */ /* 0x0003e20000000800 */
[----:B------:R-:W-:Y:S01]  /*0260*/  BAR.SYNC.DEFER_BLOCKING 0x0 ;  /* 0x0000000000007b1d */ /* 0x000fe20000010000 */
[----:B------:R-:W-:Y:S01]  /*0270*/  ISETP.GT.U32.AND P1, PT, R7, 0x3, PT ;  /* 0x000000030700780c */ /* 0x000fe20003f24070 */
[----:B------:R-:W-:-:S12]  /*0280*/  IMAD.MOV.U32 R7, RZ, RZ, R4 ;  /* 0x000000ffff077224 */ /* 0x000fd800078e0004 */
[----:B-1----:R-:W-:Y:S05]  /*0290*/  @P1 BRA `(.L_x_4) ;  /* 0xfffffffc00d41947 */ /* 0x002fea000383ffff */
.L_x_3:
[----:B------:R-:W-:Y:S05]  /*02a0*/  @P0 EXIT ;  /* 0x000000000000094d */ /* 0x000fea0003800000 */
[----:B------:R-:W1:Y:S01]  /*02b0*/  S2UR UR5, SR_CgaCtaId ;  /* 0x00000000000579c3 */ /* 0x000e620000008800 */
[----:B------:R-:W-:-:S07]  /*02c0*/  UMOV UR4, 0x400 ;  /* 0x0000040000047882 */ /* 0x000fce0000000000 */
[----:B0-----:R-:W0:Y:S01]  /*02d0*/  LDC.64 R2, c[0x0][0x390] ;  /* 0x0000e400ff027b82 */ /* 0x001e220000000a00 */
[----:B-1----:R-:W-:-:S09]  /*02e0*/  ULEA UR4, UR5, UR4, 0x18 ;  /* 0x0000000405047291 */ /* 0x002fd2000f8ec0ff */
[----:B------:R-:W1:Y:S03]  /*02f0*/  LDS R5, [UR4] ;  /* 0x00000004ff057984 */ /* 0x000e660008000800 */
.L_x_5:
[----:B0-----:R-:W1:Y:S01]  /*0300*/  LDG.E R6, desc[UR6][R2.64] ;  /* 0x0000000602067981 */ /* 0x001e62000c1e1900 */
[----:B------:R-:W-:Y:S05]  /*0310*/  YIELD ;  /* 0x0000000000007946 */ /* 0x000fea0003800000 */
[----:B-1----:R-:W-:-:S06]  /*0320*/  FADD R7, R5, R6 ;  /* 0x0000000605077221 */ /* 0x002fcc0000000000 */
[----:B------:R-:W2:Y:S02]  /*0330*/  ATOMG.E.CAS.STRONG.GPU PT, R7, [R2], R6, R7 ;  /* 0x00000006020773a9 */ /* 0x000ea400001ee107 */
[----:B--2---:R-:W-:-:S13]  /*0340*/  FSETP.NEU.AND P0, PT, R6, R7, PT ;  /* 0x000000070600720b */ /* 0x004fda0003f0d000 */
[----:B------:R-:W-:Y:S05]  /*0350*/  @P0 BRA `(.L_x_5) ;  /* 0xfffffffc00e80947 */ /* 0x000fea000383ffff */
[----:B------:R-:W-:Y:S05]  /*0360*/  EXIT ;  /* 0x000000000000794d */ /* 0x000fea0003800000 */
.L_x_6:
[----:B------:R-:W-:-:S00]  /*0370*/  BRA `(.L_x_6) ;  /* 0xfffffffc00fc7947 */ /* 0x000fc0000383ffff */
[----:B------:R-:W-:-:S00]  /*0380*/  NOP ;  /* 0x0000000000007918 */ /* 0x000fc00000000000 */
[----:B------:R-:W-:-:S00]  /*0390*/  NOP ;  /* 0x0000000000007918 */ /* 0x000fc00000000000 */
[----:B------:R-:W-:-:S00]  /*03a0*/  NOP ;  /* 0x0000000000007918 */ /* 0x000fc00000000000 */
[----:B------:R-:W-:-:S00]  /*03b0*/  NOP ;  /* 0x0000000000007918 */ /* 0x000fc00000000000 */
[----:B------:R-:W-:-:S00]  /*03c0*/  NOP ;  /* 0x0000000000007918 */ /* 0x000fc00000000000 */
[----:B------:R-:W-:-:S00]  /*03d0*/  NOP ;  /* 0x0000000000007918 */ /* 0x000fc00000000000 */
[----:B------:R-:W-:-:S00]  /*03e0*/  NOP ;  /* 0x0000000000007918 */ /* 0x000fc00000000000 */
[----:B------:R-:W-:-:S00]  /*03f0*/  NOP ;  /* 0x0000000000007918 */ /* 0x000fc00000000000 */
.L_x_8:


//--------------------- .text.map_2kernel         --------------------------
	.section	.text.map_2kernel,"ax",@progbits
	.align	128
        .global         map_2kernel
        .type           map_2kernel,@function
        .size           map_2kernel,(.L_x_9 - map_2kernel)
        .other          map_2kernel,@"STO_CUDA_ENTRY STV_DEFAULT"
map_2kernel:
.text.map_2kernel:
[----:B------:R-:W-:Y:S01]  /*0000*/  LDC R1, c[0x0][0x37c] ;  /* 0x0000df00ff017b82 */ /* 0x000fe20000000800 */
[----:B------:R-:W0:Y:S07]  /*0010*/  S2R R0, SR_TID.X ;  /* 0x0000000000007919 */ /* 0x000e2e0000002100 */
[----:B------:R-:W0:Y:S01]  /*0020*/  S2UR UR4, SR_CTAID.X ;  /* 0x00000000000479c3 */ /* 0x000e220000002500 */
[----:B------:R-:W1:Y:S07]  /*0030*/  LDCU UR5, c[0x0][0x398] ;  /* 0x00007300ff0577ac */ /* 0x000e6e0008000800 */
[----:B------:R-:W0:Y:S02]  /*0040*/  LDC R9, c[0x0][0x360] ;  /* 0x0000d800ff097b82 */ /* 0x000e240000000800 */
[----:B0-----:R-:W-:-:S05]  /*0050*/  IMAD R9, R9, UR4, R0 ;  /* 0x0000000409097c24 */ /* 0x001fca000f8e0200 */
[----:B-1----:R-:W-:-:S13]  /*0060*/  ISETP.GE.AND P0, PT, R9, UR5, PT ;  /* 0x0000000509007c0c */ /* 0x002fda000bf06270 */
[----:B------:R-:W-:Y:S05]  /*0070*/  @P0 EXIT ;  /* 0x000000000000094d */ /* 0x000fea0003800000 */
[----:B------:R-:W0:Y:S01]  /*0080*/  LDC.64 R2, c[0x0][0x380] ;  /* 0x0000e000ff027b82 */ /* 0x000e220000000a00 */
[----:B------:R-:W1:Y:S07]  /*0090*/  LDCU.64 UR4, c[0x0][0x358] ;  /* 0x00006b00ff0477ac */ /* 0x000e6e0008000a00 */
[----:B------:R-:W2:Y:S08]  /*00a0*/  LDC.64 R4, c[0x0][0x388] ;  /* 0x0000e200ff047b82 */ /* 0x000eb00000000a00 */
[----:B------:R-:W3:Y:S01]  /*00b0*/  LDC.64 R6, c[0x0][0x390] ;  /* 0x0000e400ff067b82 */ /* 0x000ee20000000a00 */
[----:B0-----:R-:W-:-:S06]  /*00c0*/  IMAD.WIDE R2, R9, 0x4, R2 ;  /* 0x0000000409027825 */ /* 0x001fcc00078e0202 */
[----:B-1----:R-:W4:Y:S01]  /*00d0*/  LDG.E R2, desc[UR4][R2.64] ;  /* 0x0000000402027981 */ /* 0x002f22000c1e1900 */
[----:B--2---:R-:W-:-:S06]  /*00e0*/  IMAD.WIDE R4, R9, 0x4, R4 ;  /* 0x0000000409047825 */ /* 0x004fcc00078e0204 */
[----:B------:R-:W4:Y:S01]  /*00f0*/  LDG.E R5, desc[UR4][R4.64] ;  /* 0x0000000404057981 */ /* 0x000f22000c1e1900 */
[----:B---3--:R-:W-:-:S04]  /*0100*/  IMAD.WIDE R6, R9, 0x4, R6 ;  /* 0x0000000409067825 */ /* 0x008fc800078e0206 */
[----:B----4-:R-:W-:-:S05]  /*0110*/  FMUL R9, R2, R5 ;  /* 0x0000000502097220 */ /* 0x010fca0000400000 */
[----:B------:R-:W-:Y:S01]  /*0120*/  STG.E desc[UR4][R6.64], R9 ;  /* 0x0000000906007986 */ /* 0x000fe2000c101904 */
[----:B------:R-:W-:Y:S05]  /*0130*/  EXIT ;  /* 0x000000000000794d */ /* 0x000fea0003800000 */
.L_x_7:
        /* <DEDUP_REMOVED lines=12> */
.L_x_9:


//--------------------- .nv.shared.reduce_kernel  --------------------------
	.section	.nv.shared.reduce_kernel,"aw",@nobits
	.sectionflags	@""
	.align	4
.nv.shared.reduce_kernel:
	.zero		2048


//--------------------- .nv.shared.reserved.0     --------------------------
	.section	.nv.shared.reserved.0,"aw",@nobits
	.weak		__nv_reservedSMEM_offset_0_alias
	.size		__nv_reservedSMEM_offset_0_alias, 0, 64
	.other		__nv_reservedSMEM_offset_0_alias,@"STO_CUDA_RESERVED_SHARED STV_DEFAULT"
__nv_reservedSMEM_offset_0_alias:
	.zero		0
	.zero		64


//--------------------- .nv.constant0.reduce_kernel --------------------------
	.section	.nv.constant0.reduce_kernel,"a",@progbits
	.sectionflags	@""
	.align	4
.nv.constant0.reduce_kernel:
	.zero		924


//--------------------- .nv.constant0.map_2kernel --------------------------
	.section	.nv.constant0.map_2kernel,"a",@progbits
	.sectionflags	@""
	.align	4
.nv.constant0.map_2kernel:
	.zero		924


//--------------------- SYMBOLS --------------------------

	.type		.nv.reservedSmem.offset0,@object
	.size		.nv.reservedSmem.offset0,0x4
	.type		.nv.reservedSmem.cap,@object
	.size		.nv.reservedSmem.cap,0x4
